	.headerflags	@"EF_CUDA_TEXMODE_UNIFIED EF_CUDA_64BIT_ADDRESS EF_CUDA_ACCELERATORS EF_CUDA_SM90 EF_CUDA_VIRTUAL_SM(EF_CUDA_SM90)"
	.elftype	@"ET_EXEC"


//--------------------- .nv.info                  --------------------------
	.section	.nv.info,"",@"SHT_CUDA_INFO"
	.align	4


	//----- nvinfo : EIATTR_REGCOUNT
	.align		4
        /*0000*/ 	.byte	0x04, 0x2f
        /*0002*/ 	.short	(.L_1 - .L_0)
	.align		4
.L_0:
        /*0004*/ 	.word	index@(triton_poi_fused_mul_1)
        /*0008*/ 	.word	0x00000014


	//----- nvinfo : EIATTR_MIN_STACK_SIZE
	.align		4
.L_1:
        /*000c*/ 	.byte	0x04, 0x12
        /*000e*/ 	.short	(.L_3 - .L_2)
	.align		4
.L_2:
        /*0010*/ 	.word	index@(triton_poi_fused_mul_1)
        /*0014*/ 	.word	0x00000000


	//----- nvinfo : EIATTR_FRAME_SIZE
	.align		4
.L_3:
        /*0018*/ 	.byte	0x04, 0x11
        /*001a*/ 	.short	(.L_5 - .L_4)
	.align		4
.L_4:
        /*001c*/ 	.word	index@(triton_poi_fused_mul_1)
        /*0020*/ 	.word	0x00000000


	//----- nvinfo : EIATTR_MIN_STACK_SIZE
	.align		4
.L_5:
        /*0024*/ 	.byte	0x04, 0x12
        /*0026*/ 	.short	(.L_7 - .L_6)
	.align		4
.L_6:
        /*0028*/ 	.word	index@(triton_poi_fused_mul_1)
        /*002c*/ 	.word	0x00000000
.L_7:


//--------------------- .nv.info.triton_poi_fused_mul_1 --------------------------
	.section	.nv.info.triton_poi_fused_mul_1,"",@"SHT_CUDA_INFO"
	.sectionflags	@""
	.align	4


	//----- nvinfo : EIATTR_CUDA_API_VERSION
	.align		4
        /*0000*/ 	.byte	0x04, 0x37
        /*0002*/ 	.short	(.L_9 - .L_8)
.L_8:
        /*0004*/ 	.word	0x0000007c


	//----- nvinfo : EIATTR_KPARAM_INFO
	.align		4
.L_9:
        /*0008*/ 	.byte	0x04, 0x17
        /*000a*/ 	.short	(.L_11 - .L_10)
.L_10:
        /*000c*/ 	.word	0x00000000
        /*0010*/ 	.short	0x0005
        /*0012*/ 	.short	0x0028
        /*0014*/ 	.byte	0x00, 0xf0, 0x11, 0x00


	//----- nvinfo : EIATTR_KPARAM_INFO
	.align		4
.L_11:
        /*0018*/ 	.byte	0x04, 0x17
        /*001a*/ 	.short	(.L_13 - .L_12)
.L_12:
        /*001c*/ 	.word	0x00000000
        /*0020*/ 	.short	0x0004
        /*0022*/ 	.short	0x0020
        /*0024*/ 	.byte	0x00, 0xf4, 0x21, 0x00


	//----- nvinfo : EIATTR_KPARAM_INFO
	.align		4
.L_13:
        /*0028*/ 	.byte	0x04, 0x17
        /*002a*/ 	.short	(.L_15 - .L_14)
.L_14:
        /*002c*/ 	.word	0x00000000
        /*0030*/ 	.short	0x0003
        /*0032*/ 	.short	0x0018
        /*0034*/ 	.byte	0x00, 0xf4, 0x21, 0x00


	//----- nvinfo : EIATTR_KPARAM_INFO
	.align		4
.L_15:
        /*0038*/ 	.byte	0x04, 0x17
        /*003a*/ 	.short	(.L_17 - .L_16)
.L_16:
        /*003c*/ 	.word	0x00000000
        /*0040*/ 	.short	0x0002
        /*0042*/ 	.short	0x0010
        /*0044*/ 	.byte	0x00, 0xf4, 0x21, 0x00


	//----- nvinfo : EIATTR_KPARAM_INFO
	.align		4
.L_17:
        /*0048*/ 	.byte	0x04, 0x17
        /*004a*/ 	.short	(.L_19 - .L_18)
.L_18:
        /*004c*/ 	.word	0x00000000
        /*0050*/ 	.short	0x0001
        /*0052*/ 	.short	0x0008
        /*0054*/ 	.byte	0x00, 0xf4, 0x21, 0x00


	//----- nvinfo : EIATTR_KPARAM_INFO
	.align		4
.L_19:
        /*0058*/ 	.byte	0x04, 0x17
        /*005a*/ 	.short	(.L_21 - .L_20)
.L_20:
        /*005c*/ 	.word	0x00000000
        /*0060*/ 	.short	0x0000
        /*0062*/ 	.short	0x0000
        /*0064*/ 	.byte	0x00, 0xf4, 0x21, 0x00


	//----- nvinfo : EIATTR_SPARSE_MMA_MASK
	.align		4
.L_21:
        /*0068*/ 	.byte	0x03, 0x50
        /*006a*/ 	.short	0x0000


	//----- nvinfo : EIATTR_MAXREG_COUNT
	.align		4
        /*006c*/ 	.byte	0x03, 0x1b
        /*006e*/ 	.short	0x00ff


	//----- nvinfo : EIATTR_EXIT_INSTR_OFFSETS
	.align		4
        /*0070*/ 	.byte	0x04, 0x1c
        /*0072*/ 	.short	(.L_23 - .L_22)


	//   ....[0]....
.L_22:
        /*0074*/ 	.word	0x00000450


	//   ....[1]....
        /*0078*/ 	.word	0x00000470


	//----- nvinfo : EIATTR_REQNTID
	.align		4
.L_23:
        /*007c*/ 	.byte	0x04, 0x10
        /*007e*/ 	.short	(.L_25 - .L_24)
.L_24:
        /*0080*/ 	.word	0x00000080
        /*0084*/ 	.word	0x00000001
        /*0088*/ 	.word	0x00000001


	//----- nvinfo : EIATTR_CBANK_PARAM_SIZE
	.align		4
.L_25:
        /*008c*/ 	.byte	0x03, 0x19
        /*008e*/ 	.short	0x002c


	//----- nvinfo : EIATTR_PARAM_CBANK
	.align		4
        /*0090*/ 	.byte	0x04, 0x0a
        /*0092*/ 	.short	(.L_27 - .L_26)
	.align		4
.L_26:
        /*0094*/ 	.word	index@(.nv.constant0.triton_poi_fused_mul_1)
        /*0098*/ 	.short	0x0210
        /*009a*/ 	.short	0x002c


	//----- nvinfo : EIATTR_SW_WAR
	.align		4
.L_27:
        /*009c*/ 	.byte	0x04, 0x36
        /*009e*/ 	.short	(.L_29 - .L_28)
.L_28:
        /*00a0*/ 	.word	0x00000008
.L_29:


//--------------------- .nv.callgraph             --------------------------
	.section	.nv.callgraph,"",@"SHT_CUDA_CALLGRAPH"
	.align	4
	.sectionentsize	8
	.align		4
        /*0000*/ 	.word	0x00000000
	.align		4
        /*0004*/ 	.word	0xffffffff
	.align		4
        /*0008*/ 	.word	0x00000000
	.align		4
        /*000c*/ 	.word	0xfffffffe
	.align		4
        /*0010*/ 	.word	0x00000000
	.align		4
        /*0014*/ 	.word	0xfffffffd
	.align		4
        /*0018*/ 	.word	0x00000000
	.align		4
        /*001c*/ 	.word	0xfffffffc


//--------------------- .text.triton_poi_fused_mul_1 --------------------------
	.section	.text.triton_poi_fused_mul_1,"ax",@progbits
	.align	128
        .global         triton_poi_fused_mul_1
        .type           triton_poi_fused_mul_1,@function
        .size           triton_poi_fused_mul_1,(.L_x_1 - triton_poi_fused_mul_1)
        .other          triton_poi_fused_mul_1,@"STO_CUDA_ENTRY STV_DEFAULT"
triton_poi_fused_mul_1:
.text.triton_poi_fused_mul_1:
[----:B------:R-:W0:Y:S02]  /*0000*/  LDC R1, c[0x0][0x28] ;  /* 0x00000a00ff017b82 */ /* 0x000e240000000800 */
[----:B------:R-:W1:Y:S01]  /*0010*/  S2R R0, SR_TID.X ;  /* 0x0000000000007919 */ /* 0x000e620000002100 */
[----:B------:R-:W2:Y:S01]  /*0020*/  LDC.64 R8, c[0x0][0x220] ;  /* 0x00008800ff087b82 */ /* 0x000ea20000000a00 */
[----:B------:R-:W-:Y:S02]  /*0030*/  CS2R R12, SRZ ;  /* 0x00000000000c7805 */ /* 0x000fe4000001ff00 */
[----:B------:R-:W-:Y:S01]  /*0040*/  CS2R R14, SRZ ;  /* 0x00000000000e7805 */ /* 0x000fe2000001ff00 */
[----:B------:R-:W3:Y:S01]  /*0050*/  S2R R5, SR_CTAID.X ;  /* 0x0000000000057919 */ /* 0x000ee20000002500 */
[----:B------:R-:W-:Y:S01]  /*0060*/  CS2R R16, SRZ ;  /* 0x0000000000107805 */ /* 0x000fe2000001ff00 */
[----:B------:R-:W-:Y:S02]  /*0070*/  ULDC.64 UR4, c[0x0][0x208] ;  /* 0x0000820000047ab9 */ /* 0x000fe40000000a00 */
[----:B------:R-:W4:Y:S08]  /*0080*/  LDC.64 R6, c[0x0][0x218] ;  /* 0x00008600ff067b82 */ /* 0x000f300000000a00 */
[----:B------:R-:W5:Y:S01]  /*0090*/  LDC.64 R10, c[0x0][0x228] ;  /* 0x00008a00ff0a7b82 */ /* 0x000f620000000a00 */
[----:B-1----:R-:W-:-:S02]  /*00a0*/  SHF.L.U32 R0, R0, 0x1, RZ ;  /* 0x0000000100007819 */ /* 0x002fc400000006ff */
[----:B---3--:R-:W-:Y:S02]  /*00b0*/  SHF.R.S32.HI R3, RZ, 0x17, R5 ;  /* 0x00000017ff037819 */ /* 0x008fe40000011405 */
[----:B------:R-:W-:Y:S02]  /*00c0*/  LOP3.LUT R0, R0, 0xfe, RZ, 0xc0, !PT ;  /* 0x000000fe00007812 */ /* 0x000fe400078ec0ff */
[----:B------:R-:W-:Y:S02]  /*00d0*/  SGXT R3, R3, 0x1 ;  /* 0x000000010303781a */ /* 0x000fe40000000200 */
[----:B------:R-:W-:-:S04]  /*00e0*/  LEA R0, R5, R0, 0x8 ;  /* 0x0000000005007211 */ /* 0x000fc800078e40ff */
[----:B------:R-:W-:Y:S02]  /*00f0*/  LEA.HI R3, R3, R0, RZ, 0x4 ;  /* 0x0000000003037211 */ /* 0x000fe400078f20ff */
[----:B------:R-:W-:Y:S02]  /*0100*/  ISETP.GE.AND P0, PT, R0, 0x100, PT ;  /* 0x000001000000780c */ /* 0x000fe40003f06270 */
[----:B------:R-:W-:-:S04]  /*0110*/  SHF.R.S32.HI R3, RZ, 0x4, R3 ;  /* 0x00000004ff037819 */ /* 0x000fc80000011403 */
[C---:B------:R-:W-:Y:S01]  /*0120*/  LEA.HI R2, R3.reuse, R3, RZ, 0x2 ;  /* 0x0000000303027211 */ /* 0x040fe200078f10ff */
[----:B----4-:R-:W-:-:S03]  /*0130*/  IMAD.WIDE R6, R3, 0x4, R6 ;  /* 0x0000000403067825 */ /* 0x010fc600078e0206 */
[----:B------:R-:W-:Y:S01]  /*0140*/  LOP3.LUT R2, R2, 0xfffffffc, RZ, 0xc0, !PT ;  /* 0xfffffffc02027812 */ /* 0x000fe200078ec0ff */
[----:B-----5:R-:W-:Y:S02]  /*0150*/  IMAD.WIDE R10, R3, 0x4, R10 ;  /* 0x00000004030a7825 */ /* 0x020fe400078e020a */
[----:B------:R-:W3:Y:S01]  /*0160*/  @!P0 LDG.E.EL R12, desc[UR4][R6.64] ;  /* 0x00000004060c8981 */ /* 0x000ee2000c2e1900 */
[----:B------:R-:W-:-:S03]  /*0170*/  IADD3 R5, R3, -R2, RZ ;  /* 0x8000000203057210 */ /* 0x000fc60007ffe0ff */
[----:B------:R-:W4:Y:S02]  /*0180*/  @!P0 LDG.E.EL R13, desc[UR4][R6.64] ;  /* 0x00000004060d8981 */ /* 0x000f24000c2e1900 */
[----:B--2---:R-:W-:Y:S02]  /*0190*/  IMAD.WIDE R8, R5, 0x4, R8 ;  /* 0x0000000405087825 */ /* 0x004fe400078e0208 */
[----:B------:R-:W2:Y:S01]  /*01a0*/  @!P0 LDG.E.EL R16, desc[UR4][R10.64] ;  /* 0x000000040a108981 */ /* 0x000ea2000c2e1900 */
[----:B------:R-:W1:Y:S03]  /*01b0*/  LDC.64 R4, c[0x0][0x210] ;  /* 0x00008400ff047b82 */ /* 0x000e660000000a00 */
[----:B------:R-:W3:Y:S04]  /*01c0*/  @!P0 LDG.E.EL R15, desc[UR4][R8.64] ;  /* 0x00000004080f8981 */ /* 0x000ee8000c2e1900 */
[----:B------:R5:W4:Y:S04]  /*01d0*/  @!P0 LDG.E.EL R14, desc[UR4][R8.64] ;  /* 0x00000004080e8981 */ /* 0x000b28000c2e1900 */
[----:B------:R-:W4:Y:S01]  /*01e0*/  @!P0 LDG.E.EL R17, desc[UR4][R10.64] ;  /* 0x000000040a118981 */ /* 0x000f22000c2e1900 */
[----:B------:R-:W-:Y:S01]  /*01f0*/  CS2R R2, SRZ ;  /* 0x0000000000027805 */ /* 0x000fe2000001ff00 */
[----:B-1----:R-:W-:-:S05]  /*0200*/  IMAD.WIDE R4, R0, 0x4, R4 ;  /* 0x0000000400047825 */ /* 0x002fca00078e0204 */
[----:B------:R1:W4:Y:S01]  /*0210*/  @!P0 LDG.E.64 R2, desc[UR4][R4.64] ;  /* 0x0000000404028981 */ /* 0x000322000c1e1b00 */
[----:B-----5:R-:W-:Y:S01]  /*0220*/  HFMA2.MMA R8, -RZ, RZ, 1.625, 0 ;  /* 0x3e800000ff087435 */ /* 0x020fe200000001ff */
[----:B---3--:R-:W-:Y:S01]  /*0230*/  FADD R12, R15, R12 ;  /* 0x0000000c0f0c7221 */ /* 0x008fe20000000000 */
[----:B--2---:R-:W-:Y:S01]  /*0240*/  FADD R15, R16, R15 ;  /* 0x0000000f100f7221 */ /* 0x004fe20000000000 */
[----:B----4-:R-:W-:Y:S01]  /*0250*/  FADD R13, R14, R13 ;  /* 0x0000000d0e0d7221 */ /* 0x010fe20000000000 */
[----:B------:R-:W-:Y:S02]  /*0260*/  FADD R14, R17, R14 ;  /* 0x0000000e110e7221 */ /* 0x000fe40000000000 */
[----:B------:R-:W-:Y:S02]  /*0270*/  FADD R12, R12, R15 ;  /* 0x0000000f0c0c7221 */ /* 0x000fe40000000000 */
[----:B------:R-:W-:Y:S02]  /*0280*/  FADD R13, R13, R14 ;  /* 0x0000000e0d0d7221 */ /* 0x000fe40000000000 */
[----:B------:R-:W-:-:S02]  /*0290*/  FADD R12, RZ, -R12 ;  /* 0x8000000cff0c7221 */ /* 0x000fc40000000000 */
[----:B------:R-:W-:Y:S02]  /*02a0*/  FADD R13, RZ, -R13 ;  /* 0x8000000dff0d7221 */ /* 0x000fe40000000000 */
[----:B------:R-:W-:Y:S02]  /*02b0*/  FMUL R12, R12, 1.4426950216293334961 ;  /* 0x3fb8aa3b0c0c7820 */ /* 0x000fe40000400000 */
[----:B------:R-:W-:-:S03]  /*02c0*/  FMUL R13, R13, 1.4426950216293334961 ;  /* 0x3fb8aa3b0d0d7820 */ /* 0x000fc60000400000 */
[----:B------:R-:W-:Y:S02]  /*02d0*/  FSETP.GEU.AND P1, PT, R12, -126, PT ;  /* 0xc2fc00000c00780b */ /* 0x000fe40003f2e000 */
[----:B------:R-:W-:-:S11]  /*02e0*/  FSETP.GEU.AND P2, PT, R13, -126, PT ;  /* 0xc2fc00000d00780b */ /* 0x000fd60003f4e000 */
[----:B------:R-:W-:Y:S02]  /*02f0*/  @!P1 FMUL R12, R12, 0.5 ;  /* 0x3f0000000c0c9820 */ /* 0x000fe40000400000 */
[----:B------:R-:W-:Y:S02]  /*0300*/  @!P2 FMUL R13, R13, 0.5 ;  /* 0x3f0000000d0da820 */ /* 0x000fe40000400000 */
[----:B-1----:R-:W1:Y:S08]  /*0310*/  MUFU.EX2 R4, R12 ;  /* 0x0000000c00047308 */ /* 0x002e700000000800 */
[----:B------:R-:W2:Y:S01]  /*0320*/  MUFU.EX2 R5, R13 ;  /* 0x0000000d00057308 */ /* 0x000ea20000000800 */
[----:B-1----:R-:W-:-:S04]  /*0330*/  @!P1 FMUL R4, R4, R4 ;  /* 0x0000000404049220 */ /* 0x002fc80000400000 */
[----:B------:R-:W-:Y:S01]  /*0340*/  FADD R6, R4, 1 ;  /* 0x3f80000004067421 */ /* 0x000fe20000000000 */
[----:B--2---:R-:W-:-:S04]  /*0350*/  @!P2 FMUL R5, R5, R5 ;  /* 0x000000050505a220 */ /* 0x004fc80000400000 */
[----:B------:R-:W-:Y:S01]  /*0360*/  FADD R7, R5, 1 ;  /* 0x3f80000005077421 */ /* 0x000fe20000000000 */
[----:B------:R-:W-:Y:S01]  /*0370*/  FSETP.GT.AND P1, PT, R6, 8.50705917302346158658e+37, PT ;  /* 0x7e8000000600780b */ /* 0x000fe20003f24000 */
[----:B------:R-:W1:Y:S03]  /*0380*/  LDC.64 R4, c[0x0][0x230] ;  /* 0x00008c00ff047b82 */ /* 0x000e660000000a00 */
[----:B------:R-:W-:-:S09]  /*0390*/  FSETP.GT.AND P2, PT, R7, 8.50705917302346158658e+37, PT ;  /* 0x7e8000000700780b */ /* 0x000fd20003f44000 */
[----:B------:R-:W-:-:S04]  /*03a0*/  @P1 FMUL R6, R6, 0.25 ;  /* 0x3e80000006061820 */ /* 0x000fc80000400000 */
[----:B------:R-:W-:Y:S02]  /*03b0*/  @P2 FMUL R7, R7, 0.25 ;  /* 0x3e80000007072820 */ /* 0x000fe40000400000 */
[----:B------:R-:W2:Y:S08]  /*03c0*/  MUFU.RCP R6, R6 ;  /* 0x0000000600067308 */ /* 0x000eb00000001000 */
[----:B------:R-:W3:Y:S01]  /*03d0*/  MUFU.RCP R7, R7 ;  /* 0x0000000700077308 */ /* 0x000ee20000001000 */
[----:B------:R-:W-:-:S02]  /*03e0*/  FSEL R9, R8, 1, P1 ;  /* 0x3f80000008097808 */ /* 0x000fc40000800000 */
[----:B------:R-:W-:-:S03]  /*03f0*/  FSEL R8, R8, 1, P2 ;  /* 0x3f80000008087808 */ /* 0x000fc60001000000 */
[----:B--2---:R-:W-:Y:S01]  /*0400*/  FMUL R9, R6, R9 ;  /* 0x0000000906097220 */ /* 0x004fe20000400000 */
[----:B-1----:R-:W-:-:S04]  /*0410*/  IMAD.WIDE R4, R0, 0x4, R4 ;  /* 0x0000000400047825 */ /* 0x002fc800078e0204 */
[----:B------:R-:W-:Y:S01]  /*0420*/  FMUL R2, R9, R2 ;  /* 0x0000000209027220 */ /* 0x000fe20000400000 */
[----:B---3--:R-:W-:-:S04]  /*0430*/  FMUL R8, R7, R8 ;  /* 0x0000000807087220 */ /* 0x008fc80000400000 */
[----:B------:R-:W-:Y:S01]  /*0440*/  FMUL R3, R8, R3 ;  /* 0x0000000308037220 */ /* 0x000fe20000400000 */
[----:B------:R-:W-:Y:S06]  /*0450*/  @P0 EXIT ;  /* 0x000000000000094d */ /* 0x000fec0003800000 */
[----:B------:R-:W-:Y:S01]  /*0460*/  STG.E.64 desc[UR4][R4.64], R2 ;  /* 0x0000000204007986 */ /* 0x000fe2000c101b04 */
[----:B------:R-:W-:Y:S05]  /*0470*/  EXIT ;  /* 0x000000000000794d */ /* 0x000fea0003800000 */
.L_x_0:
[----:B------:R-:W-:-:S00]  /*0480*/  BRA `(.L_x_0) ;  /* 0xfffffffc00fc7947 */ /* 0x000fc0000383ffff */
[----:B------:R-:W-:-:S00]  /*0490*/  NOP ;  /* 0x0000000000007918 */ /* 0x000fc00000000000 */
        /* <DEDUP_REMOVED lines=14> */
.L_x_1:


//--------------------- .nv.constant0.triton_poi_fused_mul_1 --------------------------
	.section	.nv.constant0.triton_poi_fused_mul_1,"a",@progbits
	.sectionflags	@""
	.align	4
.nv.constant0.triton_poi_fused_mul_1:
	.zero		572
